//
// Generated by NVIDIA NVVM Compiler
//
// Compiler Build ID: CL-36424714
// Cuda compilation tools, release 13.0, V13.0.88
// Based on NVVM 20.0.0
//

.version 9.0
.target sm_100
.address_size 64

	// .globl	fourierMode
.global .align 4 .b8 __cudart_i2opi_f[24] = {65, 144, 67, 60, 153, 149, 98, 219, 192, 221, 52, 245, 209, 87, 39, 252, 41, 21, 68, 78, 110, 131, 249, 162};

.visible .entry fourierMode(
	.param .u64 .ptr .align 1 fourierMode_param_0,
	.param .u64 .ptr .align 1 fourierMode_param_1,
	.param .f32 fourierMode_param_2,
	.param .f32 fourierMode_param_3,
	.param .f32 fourierMode_param_4,
	.param .u32 fourierMode_param_5,
	.param .u32 fourierMode_param_6,
	.param .u32 fourierMode_param_7
)
{
	.local .align 4 .b8 	__local_depot0[28];
	.reg .b64 	%SP;
	.reg .b64 	%SPL;
	.reg .pred 	%p<22>;
	.reg .b32 	%r<98>;
	.reg .b32 	%f<55>;
	.reg .b64 	%rd<47>;
	.reg .b64 	%fd<5>;

	mov.u64 	%SPL, __local_depot0;
	ld.param.u64 	%rd16, [fourierMode_param_0];
	ld.param.u64 	%rd17, [fourierMode_param_1];
	ld.param.f32 	%f10, [fourierMode_param_2];
	ld.param.f32 	%f11, [fourierMode_param_3];
	ld.param.f32 	%f12, [fourierMode_param_4];
	ld.param.u32 	%r32, [fourierMode_param_5];
	ld.param.u32 	%r34, [fourierMode_param_6];
	ld.param.u32 	%r35, [fourierMode_param_7];
	add.u64 	%rd1, %SPL, 0;
	mov.u32 	%r36, %ctaid.x;
	mov.u32 	%r37, %ntid.x;
	mov.u32 	%r38, %tid.x;
	mad.lo.s32 	%r1, %r36, %r37, %r38;
	mov.u32 	%r39, %ctaid.y;
	mov.u32 	%r40, %ntid.y;
	mov.u32 	%r41, %tid.y;
	mad.lo.s32 	%r42, %r39, %r40, %r41;
	mov.u32 	%r43, %ctaid.z;
	mov.u32 	%r44, %ntid.z;
	mov.u32 	%r45, %tid.z;
	mad.lo.s32 	%r3, %r43, %r44, %r45;
	setp.ge.s32 	%p1, %r1, %r32;
	setp.ge.s32 	%p2, %r42, %r34;
	or.pred  	%p3, %p1, %p2;
	setp.ge.s32 	%p4, %r3, %r35;
	or.pred  	%p5, %p3, %p4;
	@%p5 bra 	$L__BB0_18;
	mad.lo.s32 	%r46, %r34, %r3, %r42;
	mad.lo.s32 	%r4, %r46, %r32, %r1;
	cvt.rn.f32.s32 	%f13, %r1;
	cvt.rn.f32.u32 	%f14, %r3;
	mul.f32 	%f15, %f11, %f14;
	fma.rn.f32 	%f16, %f10, %f13, %f15;
	fma.rn.f32 	%f1, %f12, %f14, %f16;
	mul.f32 	%f17, %f1, 0f3F22F983;
	cvt.rni.s32.f32 	%r97, %f17;
	cvt.rn.f32.s32 	%f18, %r97;
	fma.rn.f32 	%f19, %f18, 0fBFC90FDA, %f1;
	fma.rn.f32 	%f20, %f18, 0fB3A22168, %f19;
	fma.rn.f32 	%f54, %f18, 0fA7C234C5, %f20;
	abs.f32 	%f3, %f1;
	setp.ltu.f32 	%p6, %f3, 0f47CE4780;
	mov.u32 	%r93, %r97;
	mov.f32 	%f53, %f54;
	@%p6 bra 	$L__BB0_9;
	setp.neu.f32 	%p7, %f3, 0f7F800000;
	@%p7 bra 	$L__BB0_4;
	mov.f32 	%f23, 0f00000000;
	mul.rn.f32 	%f53, %f1, %f23;
	mov.b32 	%r93, 0;
	bra.uni 	$L__BB0_9;
$L__BB0_4:
	mov.b32 	%r6, %f1;
	shl.b32 	%r48, %r6, 8;
	or.b32  	%r7, %r48, -2147483648;
	mov.b64 	%rd43, 0;
	mov.b32 	%r90, 0;
	mov.u64 	%rd41, __cudart_i2opi_f;
	mov.u64 	%rd42, %rd1;
$L__BB0_5:
	.pragma "nounroll";
	ld.global.nc.u32 	%r49, [%rd41];
	mad.wide.u32 	%rd21, %r49, %r7, %rd43;
	shr.u64 	%rd43, %rd21, 32;
	st.local.u32 	[%rd42], %rd21;
	add.s32 	%r90, %r90, 1;
	add.s64 	%rd42, %rd42, 4;
	add.s64 	%rd41, %rd41, 4;
	setp.ne.s32 	%p8, %r90, 6;
	@%p8 bra 	$L__BB0_5;
	shr.u32 	%r50, %r6, 23;
	st.local.u32 	[%rd1+24], %rd43;
	and.b32  	%r10, %r50, 31;
	and.b32  	%r51, %r50, 224;
	add.s32 	%r52, %r51, -128;
	shr.u32 	%r53, %r52, 5;
	mul.wide.u32 	%rd22, %r53, 4;
	sub.s64 	%rd8, %rd1, %rd22;
	ld.local.u32 	%r91, [%rd8+24];
	ld.local.u32 	%r92, [%rd8+20];
	setp.eq.s32 	%p9, %r10, 0;
	@%p9 bra 	$L__BB0_8;
	shf.l.wrap.b32 	%r91, %r92, %r91, %r10;
	ld.local.u32 	%r54, [%rd8+16];
	shf.l.wrap.b32 	%r92, %r54, %r92, %r10;
$L__BB0_8:
	shr.u32 	%r55, %r91, 30;
	shf.l.wrap.b32 	%r56, %r92, %r91, 2;
	shl.b32 	%r57, %r92, 2;
	shr.u32 	%r58, %r56, 31;
	add.s32 	%r59, %r58, %r55;
	neg.s32 	%r60, %r59;
	setp.lt.s32 	%p10, %r6, 0;
	selp.b32 	%r93, %r60, %r59, %p10;
	xor.b32  	%r61, %r56, %r6;
	shr.s32 	%r62, %r56, 31;
	xor.b32  	%r63, %r62, %r56;
	xor.b32  	%r64, %r62, %r57;
	cvt.u64.u32 	%rd23, %r63;
	shl.b64 	%rd24, %rd23, 32;
	cvt.u64.u32 	%rd25, %r64;
	or.b64  	%rd26, %rd24, %rd25;
	cvt.rn.f64.s64 	%fd1, %rd26;
	mul.f64 	%fd2, %fd1, 0d3BF921FB54442D19;
	cvt.rn.f32.f64 	%f21, %fd2;
	neg.f32 	%f22, %f21;
	setp.lt.s32 	%p11, %r61, 0;
	selp.f32 	%f53, %f22, %f21, %p11;
$L__BB0_9:
	setp.ltu.f32 	%p12, %f3, 0f47CE4780;
	add.s32 	%r66, %r93, 1;
	mul.rn.f32 	%f24, %f53, %f53;
	and.b32  	%r67, %r93, 1;
	setp.eq.b32 	%p13, %r67, 1;
	selp.f32 	%f25, %f53, 0f3F800000, %p13;
	fma.rn.f32 	%f26, %f24, %f25, 0f00000000;
	fma.rn.f32 	%f27, %f24, 0f37CBAC00, 0fBAB607ED;
	selp.f32 	%f28, 0fB94D4153, %f27, %p13;
	selp.f32 	%f29, 0f3C0885E4, 0f3D2AAABB, %p13;
	fma.rn.f32 	%f30, %f28, %f24, %f29;
	selp.f32 	%f31, 0fBE2AAAA8, 0fBEFFFFFF, %p13;
	fma.rn.f32 	%f32, %f30, %f24, %f31;
	fma.rn.f32 	%f33, %f32, %f26, %f25;
	and.b32  	%r68, %r66, 2;
	setp.eq.s32 	%p14, %r68, 0;
	mov.f32 	%f34, 0f00000000;
	sub.f32 	%f35, %f34, %f33;
	selp.f32 	%f36, %f33, %f35, %p14;
	cvta.to.global.u64 	%rd27, %rd16;
	mul.wide.s32 	%rd28, %r4, 4;
	add.s64 	%rd29, %rd27, %rd28;
	st.global.f32 	[%rd29], %f36;
	@%p12 bra 	$L__BB0_17;
	setp.neu.f32 	%p15, %f3, 0f7F800000;
	@%p15 bra 	$L__BB0_12;
	mov.f32 	%f39, 0f00000000;
	mul.rn.f32 	%f54, %f1, %f39;
	mov.b32 	%r97, 0;
	bra.uni 	$L__BB0_17;
$L__BB0_12:
	mov.b32 	%r19, %f1;
	shl.b32 	%r70, %r19, 8;
	or.b32  	%r20, %r70, -2147483648;
	mov.b64 	%rd46, 0;
	mov.b32 	%r94, 0;
	mov.u64 	%rd44, __cudart_i2opi_f;
	mov.u64 	%rd45, %rd1;
$L__BB0_13:
	.pragma "nounroll";
	ld.global.nc.u32 	%r71, [%rd44];
	mad.wide.u32 	%rd32, %r71, %r20, %rd46;
	shr.u64 	%rd46, %rd32, 32;
	st.local.u32 	[%rd45], %rd32;
	add.s32 	%r94, %r94, 1;
	add.s64 	%rd45, %rd45, 4;
	add.s64 	%rd44, %rd44, 4;
	setp.ne.s32 	%p16, %r94, 6;
	@%p16 bra 	$L__BB0_13;
	shr.u32 	%r72, %r19, 23;
	st.local.u32 	[%rd1+24], %rd46;
	and.b32  	%r23, %r72, 31;
	and.b32  	%r73, %r72, 224;
	add.s32 	%r74, %r73, -128;
	shr.u32 	%r75, %r74, 5;
	mul.wide.u32 	%rd33, %r75, 4;
	sub.s64 	%rd15, %rd1, %rd33;
	ld.local.u32 	%r95, [%rd15+24];
	ld.local.u32 	%r96, [%rd15+20];
	setp.eq.s32 	%p17, %r23, 0;
	@%p17 bra 	$L__BB0_16;
	shf.l.wrap.b32 	%r95, %r96, %r95, %r23;
	ld.local.u32 	%r76, [%rd15+16];
	shf.l.wrap.b32 	%r96, %r76, %r96, %r23;
$L__BB0_16:
	shr.u32 	%r77, %r95, 30;
	shf.l.wrap.b32 	%r78, %r96, %r95, 2;
	shl.b32 	%r79, %r96, 2;
	shr.u32 	%r80, %r78, 31;
	add.s32 	%r81, %r80, %r77;
	neg.s32 	%r82, %r81;
	setp.lt.s32 	%p18, %r19, 0;
	selp.b32 	%r97, %r82, %r81, %p18;
	xor.b32  	%r83, %r78, %r19;
	shr.s32 	%r84, %r78, 31;
	xor.b32  	%r85, %r84, %r78;
	xor.b32  	%r86, %r84, %r79;
	cvt.u64.u32 	%rd34, %r85;
	shl.b64 	%rd35, %rd34, 32;
	cvt.u64.u32 	%rd36, %r86;
	or.b64  	%rd37, %rd35, %rd36;
	cvt.rn.f64.s64 	%fd3, %rd37;
	mul.f64 	%fd4, %fd3, 0d3BF921FB54442D19;
	cvt.rn.f32.f64 	%f37, %fd4;
	neg.f32 	%f38, %f37;
	setp.lt.s32 	%p19, %r83, 0;
	selp.f32 	%f54, %f38, %f37, %p19;
$L__BB0_17:
	mul.rn.f32 	%f40, %f54, %f54;
	and.b32  	%r88, %r97, 1;
	setp.eq.b32 	%p20, %r88, 1;
	selp.f32 	%f41, 0f3F800000, %f54, %p20;
	fma.rn.f32 	%f42, %f40, %f41, 0f00000000;
	fma.rn.f32 	%f43, %f40, 0f37CBAC00, 0fBAB607ED;
	selp.f32 	%f44, %f43, 0fB94D4153, %p20;
	selp.f32 	%f45, 0f3D2AAABB, 0f3C0885E4, %p20;
	fma.rn.f32 	%f46, %f44, %f40, %f45;
	selp.f32 	%f47, 0fBEFFFFFF, 0fBE2AAAA8, %p20;
	fma.rn.f32 	%f48, %f46, %f40, %f47;
	fma.rn.f32 	%f49, %f48, %f42, %f41;
	and.b32  	%r89, %r97, 2;
	setp.eq.s32 	%p21, %r89, 0;
	mov.f32 	%f50, 0f00000000;
	sub.f32 	%f51, %f50, %f49;
	selp.f32 	%f52, %f49, %f51, %p21;
	cvta.to.global.u64 	%rd38, %rd17;
	add.s64 	%rd40, %rd38, %rd28;
	st.global.f32 	[%rd40], %f52;
$L__BB0_18:
	ret;

}


// ===== COMPILED SASS (sm_100) =====

	.target	sm_100

	.elftype	@"ET_EXEC"


//--------------------- .note.nv.tkinfo           --------------------------
	.section	.note.nv.tkinfo,"",@"SHT_NOTE"
	.sectionflags	@"SHF_NOTE_NV_TKINFO"
	.tkinfo
        /*0018*/ 	.word	0x00000002
        /*0030*/ 	.string	""
        /*0030*/ 	.string	"ptxas"
        /*0030*/ 	.string	"Cuda compilation tools, release 13.0, V13.0.88"
        /*0030*/ 	.string	"Build cuda_13.0.r13.0/compiler.36424714_0"
        /*0030*/ 	.string	"-arch sm_100 -m 64 "



//--------------------- .note.nv.cuinfo           --------------------------
	.section	.note.nv.cuinfo,"",@"SHT_NOTE"
	.sectionflags	@"SHF_NOTE_NV_CUINFO"
        /*0018*/ 	.short	0x0002
        /*001a*/ 	.short	0x0064
        /*001c*/ 	.short	0x0082
	.zero		2


//--------------------- .nv.info                  --------------------------
	.section	.nv.info,"",@"SHT_CUDA_INFO"
	.align	4


	//----- nvinfo : EIATTR_REGCOUNT
	.align		4
        /*0000*/ 	.byte	0x04, 0x2f
        /*0002*/ 	.short	(.L_2 - .L_1)
	.align		4
.L_1:
        /*0004*/ 	.word	index@(fourierMode)
        /*0008*/ 	.word	0x00000016


	//----- nvinfo : EIATTR_FRAME_SIZE
	.align		4
.L_2:
        /*000c*/ 	.byte	0x04, 0x11
        /*000e*/ 	.short	(.L_4 - .L_3)
	.align		4
.L_3:
        /*0010*/ 	.word	index@(fourierMode)
        /*0014*/ 	.word	0x00000000


	//----- nvinfo : EIATTR_MIN_STACK_SIZE
	.align		4
.L_4:
        /*0018*/ 	.byte	0x04, 0x12
        /*001a*/ 	.short	(.L_6 - .L_5)
	.align		4
.L_5:
        /*001c*/ 	.word	index@(fourierMode)
        /*0020*/ 	.word	0x00000000
.L_6:


//--------------------- .nv.compat                --------------------------
	.section	.nv.compat,"",@"SHT_CUDA_COMPAT_INFO"
	.align	4
        /*0000*/ 	.byte	0x02, 0x09, 0x00, 0x00, 0x02, 0x02, 0x01, 0x00, 0x02, 0x05, 0x05, 0x00, 0x03, 0x07, 0x01, 0x01
        /*0010*/ 	.byte	0x02, 0x03, 0x00, 0x00, 0x02, 0x06, 0x01, 0x00, 0x04, 0x0b, 0x08, 0x00, 0x01, 0x00, 0x00, 0x00
        /*0020*/ 	.byte	0x00, 0x00, 0x00, 0x00


//--------------------- .nv.info.fourierMode      --------------------------
	.section	.nv.info.fourierMode,"",@"SHT_CUDA_INFO"
	.sectionflags	@""
	.align	4


	//----- nvinfo : EIATTR_CUDA_API_VERSION
	.align		4
        /*0000*/ 	.byte	0x04, 0x37
        /*0002*/ 	.short	(.L_8 - .L_7)
.L_7:
        /*0004*/ 	.word	0x00000082


	//----- nvinfo : EIATTR_KPARAM_INFO
	.align		4
.L_8:
        /*0008*/ 	.byte	0x04, 0x17
        /*000a*/ 	.short	(.L_10 - .L_9)
.L_9:
        /*000c*/ 	.word	0x00000000
        /*0010*/ 	.short	0x0007
        /*0012*/ 	.short	0x0024
        /*0014*/ 	.byte	0x00, 0xf0, 0x11, 0x00


	//----- nvinfo : EIATTR_KPARAM_INFO
	.align		4
.L_10:
        /*0018*/ 	.byte	0x04, 0x17
        /*001a*/ 	.short	(.L_12 - .L_11)
.L_11:
        /*001c*/ 	.word	0x00000000
        /*0020*/ 	.short	0x0006
        /*0022*/ 	.short	0x0020
        /*0024*/ 	.byte	0x00, 0xf0, 0x11, 0x00


	//----- nvinfo : EIATTR_KPARAM_INFO
	.align		4
.L_12:
        /*0028*/ 	.byte	0x04, 0x17
        /*002a*/ 	.short	(.L_14 - .L_13)
.L_13:
        /*002c*/ 	.word	0x00000000
        /*0030*/ 	.short	0x0005
        /*0032*/ 	.short	0x001c
        /*0034*/ 	.byte	0x00, 0xf0, 0x11, 0x00


	//----- nvinfo : EIATTR_KPARAM_INFO
	.align		4
.L_14:
        /*0038*/ 	.byte	0x04, 0x17
        /*003a*/ 	.short	(.L_16 - .L_15)
.L_15:
        /*003c*/ 	.word	0x00000000
        /*0040*/ 	.short	0x0004
        /*0042*/ 	.short	0x0018
        /*0044*/ 	.byte	0x00, 0xf0, 0x11, 0x00


	//----- nvinfo : EIATTR_KPARAM_INFO
	.align		4
.L_16:
        /*0048*/ 	.byte	0x04, 0x17
        /*004a*/ 	.short	(.L_18 - .L_17)
.L_17:
        /*004c*/ 	.word	0x00000000
        /*0050*/ 	.short	0x0003
        /*0052*/ 	.short	0x0014
        /*0054*/ 	.byte	0x00, 0xf0, 0x11, 0x00


	//----- nvinfo : EIATTR_KPARAM_INFO
	.align		4
.L_18:
        /*0058*/ 	.byte	0x04, 0x17
        /*005a*/ 	.short	(.L_20 - .L_19)
.L_19:
        /*005c*/ 	.word	0x00000000
        /*0060*/ 	.short	0x0002
        /*0062*/ 	.short	0x0010
        /*0064*/ 	.byte	0x00, 0xf0, 0x11, 0x00


	//----- nvinfo : EIATTR_KPARAM_INFO
	.align		4
.L_20:
        /*0068*/ 	.byte	0x04, 0x17
        /*006a*/ 	.short	(.L_22 - .L_21)
.L_21:
        /*006c*/ 	.word	0x00000000
        /*0070*/ 	.short	0x0001
        /*0072*/ 	.short	0x0008
        /*0074*/ 	.byte	0x00, 0xf5, 0x21, 0x00


	//----- nvinfo : EIATTR_KPARAM_INFO
	.align		4
.L_22:
        /*0078*/ 	.byte	0x04, 0x17
        /*007a*/ 	.short	(.L_24 - .L_23)
.L_23:
        /*007c*/ 	.word	0x00000000
        /*0080*/ 	.short	0x0000
        /*0082*/ 	.short	0x0000
        /*0084*/ 	.byte	0x00, 0xf5, 0x21, 0x00


	//----- nvinfo : EIATTR_SPARSE_MMA_MASK
	.align		4
.L_24:
        /*0088*/ 	.byte	0x03, 0x50
        /*008a*/ 	.short	0x0000


	//----- nvinfo : EIATTR_MAXREG_COUNT
	.align		4
        /*008c*/ 	.byte	0x03, 0x1b
        /*008e*/ 	.short	0x00ff


	//----- nvinfo : EIATTR_MERCURY_ISA_VERSION
	.align		4
        /*0090*/ 	.byte	0x03, 0x5f
        /*0092*/ 	.short	0x0101


	//----- nvinfo : EIATTR_VRC_CTA_INIT_COUNT
	.align		4
        /*0094*/ 	.byte	0x02, 0x4a
	.zero		1
	.zero		1


	//----- nvinfo : EIATTR_EXIT_INSTR_OFFSETS
	.align		4
        /*0098*/ 	.byte	0x04, 0x1c
        /*009a*/ 	.short	(.L_26 - .L_25)


	//   ....[0]....
.L_25:
        /*009c*/ 	.word	0x00000120


	//   ....[1]....
        /*00a0*/ 	.word	0x00001150


	//----- nvinfo : EIATTR_CRS_STACK_SIZE
	.align		4
.L_26:
        /*00a4*/ 	.byte	0x04, 0x1e
        /*00a6*/ 	.short	(.L_28 - .L_27)
.L_27:
        /*00a8*/ 	.word	0x00000000


	//----- nvinfo : EIATTR_CBANK_PARAM_SIZE
	.align		4
.L_28:
        /*00ac*/ 	.byte	0x03, 0x19
        /*00ae*/ 	.short	0x0028


	//----- nvinfo : EIATTR_PARAM_CBANK
	.align		4
        /*00b0*/ 	.byte	0x04, 0x0a
        /*00b2*/ 	.short	(.L_30 - .L_29)
	.align		4
.L_29:
        /*00b4*/ 	.word	index@(.nv.constant0.fourierMode)
        /*00b8*/ 	.short	0x0380
        /*00ba*/ 	.short	0x0028


	//----- nvinfo : EIATTR_SW_WAR
	.align		4
.L_30:
        /*00bc*/ 	.byte	0x04, 0x36
        /*00be*/ 	.short	(.L_32 - .L_31)
.L_31:
        /*00c0*/ 	.word	0x00000008
.L_32:


//--------------------- .nv.callgraph             --------------------------
	.section	.nv.callgraph,"",@"SHT_CUDA_CALLGRAPH"
	.align	4
	.sectionentsize	8
	.align		4
        /*0000*/ 	.word	0x00000000
	.align		4
        /*0004*/ 	.word	0xffffffff
	.align		4
        /*0008*/ 	.word	0x00000000
	.align		4
        /*000c*/ 	.word	0xfffffffe
	.align		4
        /*0010*/ 	.word	0x00000000
	.align		4
        /*0014*/ 	.word	0xfffffffd
	.align		4
        /*0018*/ 	.word	0x00000000
	.align		4
        /*001c*/ 	.word	0xfffffffc


//--------------------- .nv.constant4             --------------------------
	.section	.nv.constant4,"a",@progbits
	.align	8
	.align		8
.nv.constant4:
        /*0000*/ 	.dword	__cudart_i2opi_f


//--------------------- .text.fourierMode         --------------------------
	.section	.text.fourierMode,"ax",@progbits
	.align	128
        .global         fourierMode
        .type           fourierMode,@function
        .size           fourierMode,(.L_x_11 - fourierMode)
        .other          fourierMode,@"STO_CUDA_ENTRY STV_DEFAULT"
fourierMode:
.text.fourierMode:
[----:B------:R-:W-:Y:S01]  /*0000*/  LDC R1, c[0x0][0x37c] ;  /* 0x0000df00ff017b82 */ /* 0x000fe20000000800 */
[----:B------:R-:W0:Y:S07]  /*0010*/  S2R R5, SR_TID.Y ;  /* 0x0000000000057919 */ /* 0x000e2e0000002200 */
[----:B------:R-:W1:Y:S01]  /*0020*/  LDC R2, c[0x0][0x360] ;  /* 0x0000d800ff027b82 */ /* 0x000e620000000800 */
[----:B------:R-:W2:Y:S01]  /*0030*/  LDCU.64 UR8, c[0x0][0x3a0] ;  /* 0x00007400ff0877ac */ /* 0x000ea20008000a00 */
[----:B------:R-:W1:Y:S01]  /*0040*/  S2R R3, SR_TID.X ;  /* 0x0000000000037919 */ /* 0x000e620000002100 */
[----:B------:R-:W3:Y:S01]  /*0050*/  LDCU UR10, c[0x0][0x39c] ;  /* 0x00007380ff0a77ac */ /* 0x000ee20008000800 */
[----:B------:R-:W4:Y:S04]  /*0060*/  S2R R7, SR_TID.Z ;  /* 0x0000000000077919 */ /* 0x000f280000002300 */
[----:B------:R-:W0:Y:S08]  /*0070*/  S2UR UR5, SR_CTAID.Y ;  /* 0x00000000000579c3 */ /* 0x000e300000002600 */
[----:B------:R-:W0:Y:S08]  /*0080*/  LDC R4, c[0x0][0x364] ;  /* 0x0000d900ff047b82 */ /* 0x000e300000000800 */
[----:B------:R-:W1:Y:S08]  /*0090*/  S2UR UR4, SR_CTAID.X ;  /* 0x00000000000479c3 */ /* 0x000e700000002500 */
[----:B------:R-:W4:Y:S08]  /*00a0*/  S2UR UR6, SR_CTAID.Z ;  /* 0x00000000000679c3 */ /* 0x000f300000002700 */
[----:B------:R-:W4:Y:S01]  /*00b0*/  LDC R0, c[0x0][0x368] ;  /* 0x0000da00ff007b82 */ /* 0x000f220000000800 */
[----:B0-----:R-:W-:-:S05]  /*00c0*/  IMAD R4, R4, UR5, R5 ;  /* 0x0000000504047c24 */ /* 0x001fca000f8e0205 */
[----:B--2---:R-:W-:Y:S01]  /*00d0*/  ISETP.GE.AND P0, PT, R4, UR8, PT ;  /* 0x0000000804007c0c */ /* 0x004fe2000bf06270 */
[----:B-1----:R-:W-:-:S05]  /*00e0*/  IMAD R2, R2, UR4, R3 ;  /* 0x0000000402027c24 */ /* 0x002fca000f8e0203 */
[----:B---3--:R-:W-:Y:S01]  /*00f0*/  ISETP.GE.OR P0, PT, R2, UR10, P0 ;  /* 0x0000000a02007c0c */ /* 0x008fe20008706670 */
[----:B----4-:R-:W-:-:S05]  /*0100*/  IMAD R5, R0, UR6, R7 ;  /* 0x0000000600057c24 */ /* 0x010fca000f8e0207 */
[----:B------:R-:W-:-:S13]  /*0110*/  ISETP.GE.OR P0, PT, R5, UR9, P0 ;  /* 0x0000000905007c0c */ /* 0x000fda0008706670 */
[----:B------:R-:W-:Y:S05]  /*0120*/  @P0 EXIT ;  /* 0x000000000000094d */ /* 0x000fea0003800000 */
[----:B------:R-:W0:Y:S01]  /*0130*/  LDCU.64 UR4, c[0x0][0x390] ;  /* 0x00007200ff0477ac */ /* 0x000e220008000a00 */
[----:B------:R-:W-:Y:S01]  /*0140*/  I2FP.F32.U32 R3, R5 ;  /* 0x0000000500037245 */ /* 0x000fe20000201000 */
[----:B------:R-:W-:Y:S01]  /*0150*/  IMAD R5, R5, UR8, R4 ;  /* 0x0000000805057c24 */ /* 0x000fe2000f8e0204 */
[----:B------:R-:W-:Y:S01]  /*0160*/  I2FP.F32.S32 R0, R2 ;  /* 0x0000000200007245 */ /* 0x000fe20000201400 */
[----:B------:R-:W1:Y:S01]  /*0170*/  LDCU UR6, c[0x0][0x398] ;  /* 0x00007300ff0677ac */ /* 0x000e620008000800 */
[----:B------:R-:W-:Y:S01]  /*0180*/  BSSY.RECONVERGENT B0, `(.L_x_0) ;  /* 0x0000071000007945 */ /* 0x000fe20003800200 */
[----:B------:R-:W-:Y:S02]  /*0190*/  IMAD R2, R5, UR10, R2 ;  /* 0x0000000a05027c24 */ /* 0x000fe4000f8e0202 */
[----:B0-----:R-:W-:-:S04]  /*01a0*/  FMUL R7, R3, UR5 ;  /* 0x0000000503077c20 */ /* 0x001fc80008400000 */
[----:B------:R-:W-:-:S04]  /*01b0*/  FFMA R0, R0, UR4, R7 ;  /* 0x0000000400007c23 */ /* 0x000fc80008000007 */
[----:B-1----:R-:W-:Y:S01]  /*01c0*/  FFMA R3, R3, UR6, R0 ;  /* 0x0000000603037c23 */ /* 0x002fe20008000000 */
[----:B------:R-:W0:Y:S03]  /*01d0*/  LDCU.64 UR6, c[0x0][0x358] ;  /* 0x00006b00ff0677ac */ /* 0x000e260008000a00 */
[C---:B------:R-:W-:Y:S01]  /*01e0*/  FMUL R0, R3.reuse, 0.63661974668502807617 ;  /* 0x3f22f98303007820 */ /* 0x040fe20000400000 */
[----:B------:R-:W-:-:S05]  /*01f0*/  FSETP.GE.AND P0, PT, |R3|, 105615, PT ;  /* 0x47ce47800300780b */ /* 0x000fca0003f06200 */
[----:B------:R-:W1:Y:S02]  /*0200*/  F2I.NTZ R0, R0 ;  /* 0x0000000000007305 */ /* 0x000e640000203100 */
[----:B-1----:R-:W-:Y:S01]  /*0210*/  I2FP.F32.S32 R6, R0 ;  /* 0x0000000000067245 */ /* 0x002fe20000201400 */
[----:B------:R-:W-:-:S04]  /*0220*/  IMAD.MOV.U32 R5, RZ, RZ, R0 ;  /* 0x000000ffff057224 */ /* 0x000fc800078e0000 */
[----:B------:R-:W-:-:S04]  /*0230*/  FFMA R7, R6, -1.5707962512969970703, R3 ;  /* 0xbfc90fda06077823 */ /* 0x000fc80000000003 */
[----:B------:R-:W-:-:S04]  /*0240*/  FFMA R7, R6, -7.5497894158615963534e-08, R7 ;  /* 0xb3a2216806077823 */ /* 0x000fc80000000007 */
[----:B------:R-:W-:Y:S01]  /*0250*/  FFMA R4, R6, -5.3903029534742383927e-15, R7 ;  /* 0xa7c234c506047823 */ /* 0x000fe20000000007 */
[----:B------:R-:W-:-:S03]  /*0260*/  P2R R6, PR, RZ, 0x1 ;  /* 0x00000001ff067803 */ /* 0x000fc60000000000 */
[----:B------:R-:W-:Y:S01]  /*0270*/  IMAD.MOV.U32 R10, RZ, RZ, R4 ;  /* 0x000000ffff0a7224 */ /* 0x000fe200078e0004 */
[----:B0-----:R-:W-:Y:S06]  /*0280*/  @!P0 BRA `(.L_x_1) ;  /* 0x0000000400808947 */ /* 0x001fec0003800000 */
[----:B------:R-:W-:-:S13]  /*0290*/  FSETP.NEU.AND P0, PT, |R3|, +INF , PT ;  /* 0x7f8000000300780b */ /* 0x000fda0003f0d200 */
[----:B------:R-:W-:Y:S01]  /*02a0*/  @!P0 FMUL R10, RZ, R3 ;  /* 0x00000003ff0a8220 */ /* 0x000fe20000400000 */
[----:B------:R-:W-:Y:S01]  /*02b0*/  @!P0 IMAD.MOV.U32 R0, RZ, RZ, RZ ;  /* 0x000000ffff008224 */ /* 0x000fe200078e00ff */
[----:B------:R-:W-:Y:S06]  /*02c0*/  @!P0 BRA `(.L_x_1) ;  /* 0x0000000400708947 */ /* 0x000fec0003800000 */
[----:B------:R-:W-:Y:S01]  /*02d0*/  IMAD.SHL.U32 R6, R3, 0x100, RZ ;  /* 0x0000010003067824 */ /* 0x000fe200078e00ff */
[----:B------:R-:W0:Y:S01]  /*02e0*/  LDCU.64 UR8, c[0x4][URZ] ;  /* 0x01000000ff0877ac */ /* 0x000e220008000a00 */
[----:B------:R-:W-:Y:S02]  /*02f0*/  IMAD.MOV.U32 R0, RZ, RZ, RZ ;  /* 0x000000ffff007224 */ /* 0x000fe400078e00ff */
[----:B------:R-:W-:Y:S01]  /*0300*/  IMAD.MOV.U32 R17, RZ, RZ, RZ ;  /* 0x000000ffff117224 */ /* 0x000fe200078e00ff */
[----:B------:R-:W-:Y:S01]  /*0310*/  LOP3.LUT R7, R6, 0x80000000, RZ, 0xfc, !PT ;  /* 0x8000000006077812 */ /* 0x000fe200078efcff */
[----:B------:R-:W-:Y:S01]  /*0320*/  UMOV UR5, URZ ;  /* 0x000000ff00057c82 */ /* 0x000fe20008000000 */
[----:B------:R-:W-:-:S05]  /*0330*/  UMOV UR4, URZ ;  /* 0x000000ff00047c82 */ /* 0x000fca0008000000 */
.L_x_2:
[----:B0-----:R-:W-:Y:S01]  /*0340*/  MOV R10, UR8 ;  /* 0x00000008000a7c02 */ /* 0x001fe20008000f00 */
[----:B------:R-:W-:-:S05]  /*0350*/  IMAD.U32 R11, RZ, RZ, UR9 ;  /* 0x00000009ff0b7e24 */ /* 0x000fca000f8e00ff */
[----:B------:R-:W2:Y:S01]  /*0360*/  LDG.E.CONSTANT R8, desc[UR6][R10.64] ;  /* 0x000000060a087981 */ /* 0x000ea2000c1e9900 */
[----:B------:R-:W-:Y:S01]  /*0370*/  UIADD3 UR4, UPT, UPT, UR4, 0x1, URZ ;  /* 0x0000000104047890 */ /* 0x000fe2000fffe0ff */
[C---:B------:R-:W-:Y:S01]  /*0380*/  ISETP.EQ.AND P0, PT, R17.reuse, RZ, PT ;  /* 0x000000ff1100720c */ /* 0x040fe20003f02270 */
[----:B------:R-:W-:Y:S01]  /*0390*/  UIADD3 UR8, UP1, UPT, UR8, 0x4, URZ ;  /* 0x0000000408087890 */ /* 0x000fe2000ff3e0ff */
[C---:B------:R-:W-:Y:S01]  /*03a0*/  ISETP.EQ.AND P1, PT, R17.reuse, 0x4, PT ;  /* 0x000000041100780c */ /* 0x040fe20003f22270 */
[----:B------:R-:W-:Y:S01]  /*03b0*/  UISETP.NE.AND UP0, UPT, UR4, 0x6, UPT ;  /* 0x000000060400788c */ /* 0x000fe2000bf05270 */
[C---:B------:R-:W-:Y:S01]  /*03c0*/  ISETP.EQ.AND P3, PT, R17.reuse, 0xc, PT ;  /* 0x0000000c1100780c */ /* 0x040fe20003f62270 */
[----:B------:R-:W-:Y:S01]  /*03d0*/  UIADD3.X UR9, UPT, UPT, URZ, UR9, URZ, UP1, !UPT ;  /* 0x00000009ff097290 */ /* 0x000fe20008ffe4ff */
[C---:B------:R-:W-:Y:S02]  /*03e0*/  ISETP.EQ.AND P4, PT, R17.reuse, 0x10, PT ;  /* 0x000000101100780c */ /* 0x040fe40003f82270 */
[----:B------:R-:W-:Y:S01]  /*03f0*/  ISETP.EQ.AND P5, PT, R17, 0x14, PT ;  /* 0x000000141100780c */ /* 0x000fe20003fa2270 */
[----:B--2---:R-:W-:-:S03]  /*0400*/  IMAD.WIDE.U32 R8, R8, R7, RZ ;  /* 0x0000000708087225 */ /* 0x004fc600078e00ff */
[----:B------:R-:W-:-:S04]  /*0410*/  IADD3 R8, P2, PT, R8, R0, RZ ;  /* 0x0000000008087210 */ /* 0x000fc80007f5e0ff */
[----:B------:R-:W-:Y:S01]  /*0420*/  IADD3.X R0, PT, PT, R9, UR5, RZ, P2, !PT ;  /* 0x0000000509007c10 */ /* 0x000fe200097fe4ff */
[--C-:B------:R-:W-:Y:S01]  /*0430*/  @P0 IMAD.MOV.U32 R6, RZ, RZ, R8.reuse ;  /* 0x000000ffff060224 */ /* 0x100fe200078e0008 */
[C---:B------:R-:W-:Y:S01]  /*0440*/  ISETP.EQ.AND P2, PT, R17.reuse, 0x8, PT ;  /* 0x000000081100780c */ /* 0x040fe20003f42270 */
[--C-:B------:R-:W-:Y:S02]  /*0450*/  @P1 IMAD.MOV.U32 R13, RZ, RZ, R8.reuse ;  /* 0x000000ffff0d1224 */ /* 0x100fe400078e0008 */
[----:B------:R-:W-:Y:S01]  /*0460*/  @P5 MOV R12, R8 ;  /* 0x00000008000c5202 */ /* 0x000fe20000000f00 */
[--C-:B------:R-:W-:Y:S02]  /*0470*/  @P3 IMAD.MOV.U32 R15, RZ, RZ, R8.reuse ;  /* 0x000000ffff0f3224 */ /* 0x100fe400078e0008 */
[----:B------:R-:W-:Y:S02]  /*0480*/  @P4 IMAD.MOV.U32 R16, RZ, RZ, R8 ;  /* 0x000000ffff104224 */ /* 0x000fe400078e0008 */
[----:B------:R-:W-:-:S05]  /*0490*/  VIADD R17, R17, 0x4 ;  /* 0x0000000411117836 */ /* 0x000fca0000000000 */
[----:B------:R-:W-:Y:S01]  /*04a0*/  @P2 IMAD.MOV.U32 R14, RZ, RZ, R8 ;  /* 0x000000ffff0e2224 */ /* 0x000fe200078e0008 */
[----:B------:R-:W-:Y:S06]  /*04b0*/  BRA.U UP0, `(.L_x_2) ;  /* 0xfffffffd00a07547 */ /* 0x000fec000b83ffff */
[----:B------:R-:W-:Y:S01]  /*04c0*/  SHF.R.U32.HI R7, RZ, 0x17, R3 ;  /* 0x00000017ff077819 */ /* 0x000fe20000011603 */
[----:B------:R-:W-:Y:S03]  /*04d0*/  BSSY.RECONVERGENT B1, `(.L_x_3) ;  /* 0x0000029000017945 */ /* 0x000fe60003800200 */
[C---:B------:R-:W-:Y:S02]  /*04e0*/  LOP3.LUT R8, R7.reuse, 0xe0, RZ, 0xc0, !PT ;  /* 0x000000e007087812 */ /* 0x040fe400078ec0ff */
[----:B------:R-:W-:-:S03]  /*04f0*/  LOP3.LUT P6, RZ, R7, 0x1f, RZ, 0xc0, !PT ;  /* 0x0000001f07ff7812 */ /* 0x000fc600078cc0ff */
[----:B------:R-:W-:-:S05]  /*0500*/  VIADD R8, R8, 0xffffff80 ;  /* 0xffffff8008087836 */ /* 0x000fca0000000000 */
[----:B------:R-:W-:-:S05]  /*0510*/  SHF.R.U32.HI R8, RZ, 0x5, R8 ;  /* 0x00000005ff087819 */ /* 0x000fca0000011608 */
[----:B------:R-:W-:-:S05]  /*0520*/  IMAD.U32 R10, R8, -0x4, RZ ;  /* 0xfffffffc080a7824 */ /* 0x000fca00078e00ff */
[C---:B------:R-:W-:Y:S02]  /*0530*/  ISETP.EQ.AND P3, PT, R10.reuse, -0x18, PT ;  /* 0xffffffe80a00780c */ /* 0x040fe40003f62270 */
[C---:B------:R-:W-:Y:S02]  /*0540*/  ISETP.EQ.AND P4, PT, R10.reuse, -0x14, PT ;  /* 0xffffffec0a00780c */ /* 0x040fe40003f82270 */
[C---:B------:R-:W-:Y:S02]  /*0550*/  ISETP.EQ.AND P0, PT, R10.reuse, -0x10, PT ;  /* 0xfffffff00a00780c */ /* 0x040fe40003f02270 */
[C---:B------:R-:W-:Y:S02]  /*0560*/  ISETP.EQ.AND P1, PT, R10.reuse, -0xc, PT ;  /* 0xfffffff40a00780c */ /* 0x040fe40003f22270 */
[C---:B------:R-:W-:Y:S02]  /*0570*/  ISETP.EQ.AND P2, PT, R10.reuse, -0x8, PT ;  /* 0xfffffff80a00780c */ /* 0x040fe40003f42270 */
[----:B------:R-:W-:-:S03]  /*0580*/  ISETP.EQ.AND P5, PT, R10, 0x4, PT ;  /* 0x000000040a00780c */ /* 0x000fc60003fa2270 */
[--C-:B------:R-:W-:Y:S01]  /*0590*/  @P3 IMAD.MOV.U32 R8, RZ, RZ, R6.reuse ;  /* 0x000000ffff083224 */ /* 0x100fe200078e0006 */
[C---:B------:R-:W-:Y:S01]  /*05a0*/  ISETP.EQ.AND P3, PT, R10.reuse, -0x4, PT ;  /* 0xfffffffc0a00780c */ /* 0x040fe20003f62270 */
[----:B------:R-:W-:Y:S02]  /*05b0*/  @P4 IMAD.MOV.U32 R9, RZ, RZ, R6 ;  /* 0x000000ffff094224 */ /* 0x000fe400078e0006 */
[----:B------:R-:W-:Y:S01]  /*05c0*/  @P4 IMAD.MOV.U32 R8, RZ, RZ, R13 ;  /* 0x000000ffff084224 */ /* 0x000fe200078e000d */
[----:B------:R-:W-:Y:S01]  /*05d0*/  ISETP.EQ.AND P4, PT, R10, RZ, PT ;  /* 0x000000ff0a00720c */ /* 0x000fe20003f82270 */
[----:B------:R-:W-:Y:S01]  /*05e0*/  @P0 IMAD.MOV.U32 R8, RZ, RZ, R14 ;  /* 0x000000ffff080224 */ /* 0x000fe200078e000e */
[----:B------:R-:W-:Y:S01]  /*05f0*/  @P0 MOV R9, R13 ;  /* 0x0000000d00090202 */ /* 0x000fe20000000f00 */
[----:B------:R-:W-:Y:S02]  /*0600*/  @P1 IMAD.MOV.U32 R8, RZ, RZ, R15 ;  /* 0x000000ffff081224 */ /* 0x000fe400078e000f */
[----:B------:R-:W-:-:S02]  /*0610*/  @P2 IMAD.MOV.U32 R8, RZ, RZ, R16 ;  /* 0x000000ffff082224 */ /* 0x000fc400078e0010 */
[----:B------:R-:W-:Y:S02]  /*0620*/  @P1 IMAD.MOV.U32 R9, RZ, RZ, R14 ;  /* 0x000000ffff091224 */ /* 0x000fe400078e000e */
[----:B------:R-:W-:Y:S01]  /*0630*/  @P3 MOV R8, R12 ;  /* 0x0000000c00083202 */ /* 0x000fe20000000f00 */
[----:B------:R-:W-:Y:S02]  /*0640*/  @P2 IMAD.MOV.U32 R9, RZ, RZ, R15 ;  /* 0x000000ffff092224 */ /* 0x000fe400078e000f */
[----:B------:R-:W-:Y:S02]  /*0650*/  @P3 IMAD.MOV.U32 R9, RZ, RZ, R16 ;  /* 0x000000ffff093224 */ /* 0x000fe400078e0010 */
[----:B------:R-:W-:Y:S02]  /*0660*/  @P4 IMAD.MOV.U32 R8, RZ, RZ, R0 ;  /* 0x000000ffff084224 */ /* 0x000fe400078e0000 */
[----:B------:R-:W-:Y:S02]  /*0670*/  @P4 IMAD.MOV.U32 R9, RZ, RZ, R12 ;  /* 0x000000ffff094224 */ /* 0x000fe400078e000c */
[----:B------:R-:W-:-:S02]  /*0680*/  @P5 IMAD.MOV.U32 R9, RZ, RZ, R0 ;  /* 0x000000ffff095224 */ /* 0x000fc400078e0000 */
[----:B------:R-:W-:Y:S01]  /*0690*/  IMAD.MOV.U32 R18, RZ, RZ, R8 ;  /* 0x000000ffff127224 */ /* 0x000fe200078e0008 */
[----:B------:R-:W-:Y:S06]  /*06a0*/  @!P6 BRA `(.L_x_4) ;  /* 0x00000000002ce947 */ /* 0x000fec0003800000 */
[----:B------:R-:W-:Y:S01]  /*06b0*/  @P0 IMAD.MOV.U32 R8, RZ, RZ, R6 ;  /* 0x000000ffff080224 */ /* 0x000fe200078e0006 */
[----:B------:R-:W-:Y:S01]  /*06c0*/  ISETP.EQ.AND P0, PT, R10, 0x8, PT ;  /* 0x000000080a00780c */ /* 0x000fe20003f02270 */
[----:B------:R-:W-:Y:S01]  /*06d0*/  @P1 IMAD.MOV.U32 R8, RZ, RZ, R13 ;  /* 0x000000ffff081224 */ /* 0x000fe200078e000d */
[----:B------:R-:W-:Y:S01]  /*06e0*/  @P2 MOV R8, R14 ;  /* 0x0000000e00082202 */ /* 0x000fe20000000f00 */
[----:B------:R-:W-:Y:S01]  /*06f0*/  @P3 IMAD.MOV.U32 R8, RZ, RZ, R15 ;  /* 0x000000ffff083224 */ /* 0x000fe200078e000f */
[----:B------:R-:W-:Y:S01]  /*0700*/  LOP3.LUT R7, R7, 0x1f, RZ, 0xc0, !PT ;  /* 0x0000001f07077812 */ /* 0x000fe200078ec0ff */
[----:B------:R-:W-:Y:S02]  /*0710*/  @P4 IMAD.MOV.U32 R8, RZ, RZ, R16 ;  /* 0x000000ffff084224 */ /* 0x000fe400078e0010 */
[----:B------:R-:W-:Y:S01]  /*0720*/  @P5 IMAD.MOV.U32 R8, RZ, RZ, R12 ;  /* 0x000000ffff085224 */ /* 0x000fe200078e000c */
[----:B------:R-:W-:-:S05]  /*0730*/  SHF.L.W.U32.HI R18, R9, R7, R18 ;  /* 0x0000000709127219 */ /* 0x000fca0000010e12 */
[----:B------:R-:W-:-:S05]  /*0740*/  @P0 IMAD.MOV.U32 R8, RZ, RZ, R0 ;  /* 0x000000ffff080224 */ /* 0x000fca00078e0000 */
[----:B------:R-:W-:-:S07]  /*0750*/  SHF.L.W.U32.HI R9, R8, R7, R9 ;  /* 0x0000000708097219 */ /* 0x000fce0000010e09 */
.L_x_4:
[----:B------:R-:W-:Y:S05]  /*0760*/  BSYNC.RECONVERGENT B1 ;  /* 0x0000000000017941 */ /* 0x000fea0003800200 */
.L_x_3:
[C---:B------:R-:W-:Y:S01]  /*0770*/  SHF.L.W.U32.HI R7, R9.reuse, 0x2, R18 ;  /* 0x0000000209077819 */ /* 0x040fe20000010e12 */
[----:B------:R-:W-:Y:S01]  /*0780*/  IMAD.SHL.U32 R9, R9, 0x4, RZ ;  /* 0x0000000409097824 */ /* 0x000fe200078e00ff */
[----:B------:R-:W-:Y:S01]  /*0790*/  UMOV UR4, 0x54442d19 ;  /* 0x54442d1900047882 */ /* 0x000fe20000000000 */
[----:B------:R-:W-:Y:S01]  /*07a0*/  UMOV UR5, 0x3bf921fb ;  /* 0x3bf921fb00057882 */ /* 0x000fe20000000000 */
[----:B------:R-:W-:Y:S02]  /*07b0*/  SHF.R.S32.HI R0, RZ, 0x1f, R7 ;  /* 0x0000001fff007819 */ /* 0x000fe40000011407 */
[----:B------:R-:W-:Y:S02]  /*07c0*/  ISETP.GE.AND P0, PT, R3, RZ, PT ;  /* 0x000000ff0300720c */ /* 0x000fe40003f06270 */
[C---:B------:R-:W-:Y:S02]  /*07d0*/  LOP3.LUT R10, R0.reuse, R9, RZ, 0x3c, !PT ;  /* 0x00000009000a7212 */ /* 0x040fe400078e3cff */
[----:B------:R-:W-:-:S02]  /*07e0*/  LOP3.LUT R11, R0, R7, RZ, 0x3c, !PT ;  /* 0x00000007000b7212 */ /* 0x000fc400078e3cff */
[----:B------:R-:W-:Y:S02]  /*07f0*/  SHF.R.U32.HI R0, RZ, 0x1e, R18 ;  /* 0x0000001eff007819 */ /* 0x000fe40000011612 */
[----:B------:R-:W0:Y:S01]  /*0800*/  I2F.F64.S64 R8, R10 ;  /* 0x0000000a00087312 */ /* 0x000e220000301c00 */
[C---:B------:R-:W-:Y:S02]  /*0810*/  LOP3.LUT R17, R7.reuse, R3, RZ, 0x3c, !PT ;  /* 0x0000000307117212 */ /* 0x040fe400078e3cff */
[----:B------:R-:W-:Y:S02]  /*0820*/  LEA.HI R0, R7, R0, RZ, 0x1 ;  /* 0x0000000007007211 */ /* 0x000fe400078f08ff */
[----:B------:R-:W-:Y:S02]  /*0830*/  ISETP.GE.AND P1, PT, R17, RZ, PT ;  /* 0x000000ff1100720c */ /* 0x000fe40003f26270 */
[----:B------:R-:W-:-:S05]  /*0840*/  IADD3 R7, PT, PT, -R0, RZ, RZ ;  /* 0x000000ff00077210 */ /* 0x000fca0007ffe1ff */
[----:B------:R-:W-:Y:S01]  /*0850*/  @!P0 IMAD.MOV.U32 R0, RZ, RZ, R7 ;  /* 0x000000ffff008224 */ /* 0x000fe200078e0007 */
[----:B0-----:R-:W-:-:S10]  /*0860*/  DMUL R8, R8, UR4 ;  /* 0x0000000408087c28 */ /* 0x001fd40008000000 */
[----:B------:R-:W0:Y:S02]  /*0870*/  F2F.F32.F64 R8, R8 ;  /* 0x0000000800087310 */ /* 0x000e240000301000 */
[----:B0-----:R-:W-:-:S07]  /*0880*/  FSEL R10, -R8, R8, !P1 ;  /* 0x00000008080a7208 */ /* 0x001fce0004800100 */
.L_x_1:
[----:B------:R-:W-:Y:S05]  /*0890*/  BSYNC.RECONVERGENT B0 ;  /* 0x0000000000007941 */ /* 0x000fea0003800200 */
.L_x_0:
[----:B------:R-:W-:Y:S02]  /*08a0*/  IMAD.MOV.U32 R7, RZ, RZ, 0x37cbac00 ;  /* 0x37cbac00ff077424 */ /* 0x000fe400078e00ff */
[----:B------:R-:W-:Y:S01]  /*08b0*/  FMUL R11, R10, R10 ;  /* 0x0000000a0a0b7220 */ /* 0x000fe20000400000 */
[C---:B------:R-:W-:Y:S01]  /*08c0*/  LOP3.LUT R18, R0.reuse, 0x1, RZ, 0xc0, !PT ;  /* 0x0000000100127812 */ /* 0x040fe200078ec0ff */
[----:B------:R-:W0:Y:S01]  /*08d0*/  LDC.64 R8, c[0x0][0x380] ;  /* 0x0000e000ff087b82 */ /* 0x000e220000000a00 */
[----:B------:R-:W-:Y:S02]  /*08e0*/  VIADD R19, R0, 0x1 ;  /* 0x0000000100137836 */ /* 0x000fe40000000000 */
[----:B------:R-:W-:Y:S01]  /*08f0*/  FFMA R17, R11, R7, -0.0013887860113754868507 ;  /* 0xbab607ed0b117423 */ /* 0x000fe20000000007 */
[----:B------:R-:W-:Y:S01]  /*0900*/  ISETP.NE.U32.AND P0, PT, R18, 0x1, PT ;  /* 0x000000011200780c */ /* 0x000fe20003f05070 */
[----:B------:R-:W-:Y:S01]  /*0910*/  IMAD.MOV.U32 R18, RZ, RZ, 0x3c0885e4 ;  /* 0x3c0885e4ff127424 */ /* 0x000fe200078e00ff */
[----:B------:R-:W-:Y:S01]  /*0920*/  FSETP.GE.AND P2, PT, |R3|, 105615, PT ;  /* 0x47ce47800300780b */ /* 0x000fe20003f46200 */
[----:B------:R-:W-:Y:S01]  /*0930*/  BSSY.RECONVERGENT B0, `(.L_x_5) ;  /* 0x000006e000007945 */ /* 0x000fe20003800200 */
[----:B------:R-:W-:Y:S01]  /*0940*/  FSEL R0, R17, -0.00019574658654164522886, P0 ;  /* 0xb94d415311007808 */ /* 0x000fe20000000000 */
[----:B------:R-:W-:Y:S01]  /*0950*/  IMAD.MOV.U32 R17, RZ, RZ, 0x3e2aaaa8 ;  /* 0x3e2aaaa8ff117424 */ /* 0x000fe200078e00ff */
[----:B------:R-:W-:-:S02]  /*0960*/  FSEL R18, R18, 0.041666727513074874878, !P0 ;  /* 0x3d2aaabb12127808 */ /* 0x000fc40004000000 */
[----:B------:R-:W-:Y:S02]  /*0970*/  LOP3.LUT P1, RZ, R19, 0x2, RZ, 0xc0, !PT ;  /* 0x0000000213ff7812 */ /* 0x000fe4000782c0ff */
[----:B------:R-:W-:Y:S01]  /*0980*/  FSEL R17, -R17, -0.4999999701976776123, !P0 ;  /* 0xbeffffff11117808 */ /* 0x000fe20004000100 */
[----:B------:R-:W-:Y:S01]  /*0990*/  FFMA R18, R11, R0, R18 ;  /* 0x000000000b127223 */ /* 0x000fe20000000012 */
[----:B------:R-:W-:-:S03]  /*09a0*/  FSEL R0, R10, 1, !P0 ;  /* 0x3f8000000a007808 */ /* 0x000fc60004000000 */
[C---:B------:R-:W-:Y:S02]  /*09b0*/  FFMA R17, R11.reuse, R18, R17 ;  /* 0x000000120b117223 */ /* 0x040fe40000000011 */
[----:B------:R-:W-:-:S04]  /*09c0*/  FFMA R11, R11, R0, RZ ;  /* 0x000000000b0b7223 */ /* 0x000fc800000000ff */
[----:B------:R-:W-:Y:S01]  /*09d0*/  FFMA R11, R11, R17, R0 ;  /* 0x000000110b0b7223 */ /* 0x000fe20000000000 */
[----:B0-----:R-:W-:-:S04]  /*09e0*/  IMAD.WIDE R8, R2, 0x4, R8 ;  /* 0x0000000402087825 */ /* 0x001fc800078e0208 */
[----:B------:R-:W-:-:S05]  /*09f0*/  @P1 FADD R11, RZ, -R11 ;  /* 0x8000000bff0b1221 */ /* 0x000fca0000000000 */
[----:B------:R0:W-:Y:S01]  /*0a00*/  STG.E desc[UR6][R8.64], R11 ;  /* 0x0000000b08007986 */ /* 0x0001e2000c101906 */
[----:B------:R-:W-:Y:S05]  /*0a10*/  @!P2 BRA `(.L_x_6) ;  /* 0x00000004007ca947 */ /* 0x000fea0003800000 */
[----:B------:R-:W-:-:S13]  /*0a20*/  FSETP.NEU.AND P0, PT, |R3|, +INF , PT ;  /* 0x7f8000000300780b */ /* 0x000fda0003f0d200 */
[----:B------:R-:W-:Y:S01]  /*0a30*/  @!P0 FMUL R4, RZ, R3 ;  /* 0x00000003ff048220 */ /* 0x000fe20000400000 */
[----:B------:R-:W-:Y:S01]  /*0a40*/  @!P0 MOV R5, RZ ;  /* 0x000000ff00058202 */ /* 0x000fe20000000f00 */
[----:B------:R-:W-:Y:S06]  /*0a50*/  @!P0 BRA `(.L_x_6) ;  /* 0x00000004006c8947 */ /* 0x000fec0003800000 */
[----:B------:R-:W-:Y:S01]  /*0a60*/  IMAD.SHL.U32 R4, R3, 0x100, RZ ;  /* 0x0000010003047824 */ /* 0x000fe200078e00ff */
[----:B------:R-:W1:Y:S01]  /*0a70*/  LDCU.64 UR8, c[0x4][URZ] ;  /* 0x01000000ff0877ac */ /* 0x000e620008000a00 */
[----:B------:R-:W-:Y:S02]  /*0a80*/  IMAD.MOV.U32 R0, RZ, RZ, RZ ;  /* 0x000000ffff007224 */ /* 0x000fe400078e00ff */
[----:B------:R-:W-:Y:S01]  /*0a90*/  IMAD.MOV.U32 R10, RZ, RZ, RZ ;  /* 0x000000ffff0a7224 */ /* 0x000fe200078e00ff */
[----:B0-----:R-:W-:Y:S01]  /*0aa0*/  LOP3.LUT R11, R4, 0x80000000, RZ, 0xfc, !PT ;  /* 0x80000000040b7812 */ /* 0x001fe200078efcff */
[----:B------:R-:W-:Y:S01]  /*0ab0*/  UMOV UR5, URZ ;  /* 0x000000ff00057c82 */ /* 0x000fe20008000000 */
[----:B------:R-:W-:-:S05]  /*0ac0*/  UMOV UR4, URZ ;  /* 0x000000ff00047c82 */ /* 0x000fca0008000000 */
.L_x_7:
[----:B-1----:R-:W-:Y:S02]  /*0ad0*/  IMAD.U32 R8, RZ, RZ, UR8 ;  /* 0x00000008ff087e24 */ /* 0x002fe4000f8e00ff */
        /* <DEDUP_REMOVED lines=10> */
[----:B------:R-:W-:-:S02]  /*0b80*/  ISETP.EQ.AND P4, PT, R10, 0x10, PT ;  /* 0x000000100a00780c */ /* 0x000fc40003f82270 */
[C---:B------:R-:W-:Y:S02]  /*0b90*/  ISETP.EQ.AND P5, PT, R10.reuse, 0x14, PT ;  /* 0x000000140a00780c */ /* 0x040fe40003fa2270 */
[----:B------:R-:W-:Y:S01]  /*0ba0*/  IADD3 R10, PT, PT, R10, 0x4, RZ ;  /* 0x000000040a0a7810 */ /* 0x000fe20007ffe0ff */
[----:B--2---:R-:W-:-:S03]  /*0bb0*/  IMAD.WIDE.U32 R4, R4, R11, RZ ;  /* 0x0000000b04047225 */ /* 0x004fc600078e00ff */
[----:B------:R-:W-:-:S04]  /*0bc0*/  IADD3 R4, P6, PT, R4, R0, RZ ;  /* 0x0000000004047210 */ /* 0x000fc80007fde0ff */
[----:B------:R-:W-:Y:S01]  /*0bd0*/  IADD3.X R0, PT, PT, R5, UR5, RZ, P6, !PT ;  /* 0x0000000505007c10 */ /* 0x000fe2000b7fe4ff */
[--C-:B------:R-:W-:Y:S01]  /*0be0*/  @P1 IMAD.MOV.U32 R13, RZ, RZ, R4.reuse ;  /* 0x000000ffff0d1224 */ /* 0x100fe200078e0004 */
[----:B------:R-:W-:Y:S01]  /*0bf0*/  @P0 MOV R6, R4 ;  /* 0x0000000400060202 */ /* 0x000fe20000000f00 */
[--C-:B------:R-:W-:Y:S02]  /*0c00*/  @P2 IMAD.MOV.U32 R14, RZ, RZ, R4.reuse ;  /* 0x000000ffff0e2224 */ /* 0x100fe400078e0004 */
[--C-:B------:R-:W-:Y:S02]  /*0c10*/  @P3 IMAD.MOV.U32 R15, RZ, RZ, R4.reuse ;  /* 0x000000ffff0f3224 */ /* 0x100fe400078e0004 */
[--C-:B------:R-:W-:Y:S02]  /*0c20*/  @P4 IMAD.MOV.U32 R16, RZ, RZ, R4.reuse ;  /* 0x000000ffff104224 */ /* 0x100fe400078e0004 */
        /* <DEDUP_REMOVED lines=14> */
[----:B------:R-:W-:-:S03]  /*0d10*/  ISETP.EQ.AND P5, PT, R9, RZ, PT ;  /* 0x000000ff0900720c */ /* 0x000fc60003fa2270 */
[--C-:B------:R-:W-:Y:S01]  /*0d20*/  @P3 IMAD.MOV.U32 R4, RZ, RZ, R6.reuse ;  /* 0x000000ffff043224 */ /* 0x100fe200078e0006 */
[C---:B------:R-:W-:Y:S01]  /*0d30*/  ISETP.EQ.AND P3, PT, R9.reuse, -0x4, PT ;  /* 0xfffffffc0900780c */ /* 0x040fe20003f62270 */
[----:B------:R-:W-:Y:S02]  /*0d40*/  @P4 IMAD.MOV.U32 R5, RZ, RZ, R6 ;  /* 0x000000ffff054224 */ /* 0x000fe400078e0006 */
[----:B------:R-:W-:Y:S01]  /*0d50*/  @P4 IMAD.MOV.U32 R4, RZ, RZ, R13 ;  /* 0x000000ffff044224 */ /* 0x000fe200078e000d */
[----:B------:R-:W-:Y:S01]  /*0d60*/  ISETP.EQ.AND P4, PT, R9, 0x4, PT ;  /* 0x000000040900780c */ /* 0x000fe20003f82270 */
[----:B------:R-:W-:Y:S01]  /*0d70*/  @P2 IMAD.MOV.U32 R4, RZ, RZ, R14 ;  /* 0x000000ffff042224 */ /* 0x000fe200078e000e */
[----:B------:R-:W-:Y:S01]  /*0d80*/  @P2 MOV R5, R13 ;  /* 0x0000000d00052202 */ /* 0x000fe20000000f00 */
[----:B------:R-:W-:Y:S02]  /*0d90*/  @P1 IMAD.MOV.U32 R4, RZ, RZ, R15 ;  /* 0x000000ffff041224 */ /* 0x000fe400078e000f */
[----:B------:R-:W-:-:S02]  /*0da0*/  @P0 IMAD.MOV.U32 R4, RZ, RZ, R16 ;  /* 0x000000ffff040224 */ /* 0x000fc400078e0010 */
[----:B------:R-:W-:Y:S02]  /*0db0*/  @P1 IMAD.MOV.U32 R5, RZ, RZ, R14 ;  /* 0x000000ffff051224 */ /* 0x000fe400078e000e */
[----:B------:R-:W-:Y:S02]  /*0dc0*/  @P3 IMAD.MOV.U32 R4, RZ, RZ, R12 ;  /* 0x000000ffff043224 */ /* 0x000fe400078e000c */
[----:B------:R-:W-:Y:S02]  /*0dd0*/  @P5 IMAD.MOV.U32 R4, RZ, RZ, R0 ;  /* 0x000000ffff045224 */ /* 0x000fe400078e0000 */
[----:B------:R-:W-:Y:S01]  /*0de0*/  @P0 IMAD.MOV.U32 R5, RZ, RZ, R15 ;  /* 0x000000ffff050224 */ /* 0x000fe200078e000f */
[----:B------:R-:W-:Y:S01]  /*0df0*/  @P3 MOV R5, R16 ;  /* 0x0000001000053202 */ /* 0x000fe20000000f00 */
[----:B------:R-:W-:Y:S02]  /*0e00*/  @P5 IMAD.MOV.U32 R5, RZ, RZ, R12 ;  /* 0x000000ffff055224 */ /* 0x000fe400078e000c */
[----:B------:R-:W-:-:S02]  /*0e10*/  @P4 IMAD.MOV.U32 R5, RZ, RZ, R0 ;  /* 0x000000ffff054224 */ /* 0x000fc400078e0000 */
[----:B------:R-:W-:Y:S01]  /*0e20*/  IMAD.MOV.U32 R17, RZ, RZ, R4 ;  /* 0x000000ffff117224 */ /* 0x000fe200078e0004 */
[----:B------:R-:W-:Y:S06]  /*0e30*/  @!P6 BRA `(.L_x_9) ;  /* 0x000000000028e947 */ /* 0x000fec0003800000 */
[----:B------:R-:W-:Y:S01]  /*0e40*/  @P1 MOV R6, R13 ;  /* 0x0000000d00061202 */ /* 0x000fe20000000f00 */
[----:B------:R-:W-:Y:S01]  /*0e50*/  @P0 IMAD.MOV.U32 R6, RZ, RZ, R14 ;  /* 0x000000ffff060224 */ /* 0x000fe200078e000e */
[----:B------:R-:W-:Y:S01]  /*0e60*/  ISETP.EQ.AND P0, PT, R9, 0x8, PT ;  /* 0x000000080900780c */ /* 0x000fe20003f02270 */
[----:B------:R-:W-:Y:S01]  /*0e70*/  @P3 IMAD.MOV.U32 R6, RZ, RZ, R15 ;  /* 0x000000ffff063224 */ /* 0x000fe200078e000f */
[----:B------:R-:W-:Y:S01]  /*0e80*/  LOP3.LUT R8, R8, 0x1f, RZ, 0xc0, !PT ;  /* 0x0000001f08087812 */ /* 0x000fe200078ec0ff */
[----:B------:R-:W-:Y:S02]  /*0e90*/  @P5 IMAD.MOV.U32 R6, RZ, RZ, R16 ;  /* 0x000000ffff065224 */ /* 0x000fe400078e0010 */
[----:B------:R-:W-:Y:S01]  /*0ea0*/  @P4 IMAD.MOV.U32 R6, RZ, RZ, R12 ;  /* 0x000000ffff064224 */ /* 0x000fe200078e000c */
[----:B------:R-:W-:-:S07]  /*0eb0*/  SHF.L.W.U32.HI R17, R5, R8, R17 ;  /* 0x0000000805117219 */ /* 0x000fce0000010e11 */
[----:B------:R-:W-:-:S05]  /*0ec0*/  @P0 IMAD.MOV.U32 R6, RZ, RZ, R0 ;  /* 0x000000ffff060224 */ /* 0x000fca00078e0000 */
[----:B------:R-:W-:-:S07]  /*0ed0*/  SHF.L.W.U32.HI R5, R6, R8, R5 ;  /* 0x0000000806057219 */ /* 0x000fce0000010e05 */
.L_x_9:
[----:B------:R-:W-:Y:S05]  /*0ee0*/  BSYNC.RECONVERGENT B1 ;  /* 0x0000000000017941 */ /* 0x000fea0003800200 */
.L_x_8:
[C---:B------:R-:W-:Y:S01]  /*0ef0*/  SHF.L.W.U32.HI R0, R5.reuse, 0x2, R17 ;  /* 0x0000000205007819 */ /* 0x040fe20000010e11 */
[----:B------:R-:W-:Y:S01]  /*0f00*/  UMOV UR4, 0x54442d19 ;  /* 0x54442d1900047882 */ /* 0x000fe20000000000 */
[----:B------:R-:W-:Y:S01]  /*0f10*/  SHF.L.U32 R5, R5, 0x2, RZ ;  /* 0x0000000205057819 */ /* 0x000fe200000006ff */
[----:B------:R-:W-:Y:S01]  /*0f20*/  UMOV UR5, 0x3bf921fb ;  /* 0x3bf921fb00057882 */ /* 0x000fe20000000000 */
[----:B------:R-:W-:Y:S02]  /*0f30*/  SHF.R.S32.HI R4, RZ, 0x1f, R0 ;  /* 0x0000001fff047819 */ /* 0x000fe40000011400 */
[----:B------:R-:W-:Y:S02]  /*0f40*/  ISETP.GE.AND P1, PT, R3, RZ, PT ;  /* 0x000000ff0300720c */ /* 0x000fe40003f26270 */
[C---:B------:R-:W-:Y:S02]  /*0f50*/  LOP3.LUT R10, R4.reuse, R5, RZ, 0x3c, !PT ;  /* 0x00000005040a7212 */ /* 0x040fe400078e3cff */
[----:B------:R-:W-:-:S02]  /*0f60*/  LOP3.LUT R11, R4, R0, RZ, 0x3c, !PT ;  /* 0x00000000040b7212 */ /* 0x000fc400078e3cff */
[----:B------:R-:W-:Y:S02]  /*0f70*/  LOP3.LUT R3, R0, R3, RZ, 0x3c, !PT ;  /* 0x0000000300037212 */ /* 0x000fe400078e3cff */
[----:B------:R-:W0:Y:S02]  /*0f80*/  I2F.F64.S64 R4, R10 ;  /* 0x0000000a00047312 */ /* 0x000e240000301c00 */
[----:B------:R-:W-:Y:S01]  /*0f90*/  ISETP.GE.AND P0, PT, R3, RZ, PT ;  /* 0x000000ff0300720c */ /* 0x000fe20003f06270 */
[----:B0-----:R-:W-:Y:S01]  /*0fa0*/  DMUL R8, R4, UR4 ;  /* 0x0000000404087c28 */ /* 0x001fe20008000000 */
[----:B------:R-:W-:-:S04]  /*0fb0*/  SHF.R.U32.HI R5, RZ, 0x1e, R17 ;  /* 0x0000001eff057819 */ /* 0x000fc80000011611 */
[----:B------:R-:W-:-:S05]  /*0fc0*/  LEA.HI R5, R0, R5, RZ, 0x1 ;  /* 0x0000000500057211 */ /* 0x000fca00078f08ff */
[----:B------:R-:W0:Y:S01]  /*0fd0*/  F2F.F32.F64 R8, R8 ;  /* 0x0000000800087310 */ /* 0x000e220000301000 */
[----:B------:R-:W-:-:S04]  /*0fe0*/  IMAD.MOV R0, RZ, RZ, -R5 ;  /* 0x000000ffff007224 */ /* 0x000fc800078e0a05 */
[----:B------:R-:W-:Y:S01]  /*0ff0*/  @!P1 IMAD.MOV.U32 R5, RZ, RZ, R0 ;  /* 0x000000ffff059224 */ /* 0x000fe200078e0000 */
[----:B0-----:R-:W-:-:S07]  /*1000*/  FSEL R4, -R8, R8, !P0 ;  /* 0x0000000808047208 */ /* 0x001fce0004000100 */
.L_x_6:
[----:B------:R-:W-:Y:S05]  /*1010*/  BSYNC.RECONVERGENT B0 ;  /* 0x0000000000007941 */ /* 0x000fea0003800200 */
.L_x_5:
[----:B------:R-:W-:Y:S01]  /*1020*/  FMUL R3, R4, R4 ;  /* 0x0000000404037220 */ /* 0x000fe20000400000 */
[----:B------:R-:W-:Y:S01]  /*1030*/  LOP3.LUT R0, R5, 0x1, RZ, 0xc0, !PT ;  /* 0x0000000105007812 */ /* 0x000fe200078ec0ff */
[----:B0-----:R-:W0:Y:S01]  /*1040*/  LDC.64 R8, c[0x0][0x388] ;  /* 0x0000e200ff087b82 */ /* 0x001e220000000a00 */
[----:B------:R-:W-:Y:S02]  /*1050*/  IMAD.MOV.U32 R6, RZ, RZ, 0x3d2aaabb ;  /* 0x3d2aaabbff067424 */ /* 0x000fe400078e00ff */
[----:B------:R-:W-:Y:S01]  /*1060*/  FFMA R7, R3, R7, -0.0013887860113754868507 ;  /* 0xbab607ed03077423 */ /* 0x000fe20000000007 */
[----:B------:R-:W-:Y:S02]  /*1070*/  ISETP.NE.U32.AND P0, PT, R0, 0x1, PT ;  /* 0x000000010000780c */ /* 0x000fe40003f05070 */
[----:B------:R-:W-:Y:S02]  /*1080*/  LOP3.LUT P1, RZ, R5, 0x2, RZ, 0xc0, !PT ;  /* 0x0000000205ff7812 */ /* 0x000fe4000782c0ff */
[----:B------:R-:W-:Y:S01]  /*1090*/  FSEL R0, R7, -0.00019574658654164522886, !P0 ;  /* 0xb94d415307007808 */ /* 0x000fe20004000000 */
[----:B------:R-:W-:Y:S01]  /*10a0*/  IMAD.MOV.U32 R7, RZ, RZ, 0x3effffff ;  /* 0x3effffffff077424 */ /* 0x000fe200078e00ff */
[----:B------:R-:W-:-:S04]  /*10b0*/  FSEL R6, R6, 0.0083327032625675201416, !P0 ;  /* 0x3c0885e406067808 */ /* 0x000fc80004000000 */
[----:B------:R-:W-:Y:S01]  /*10c0*/  FSEL R5, -R7, -0.16666662693023681641, !P0 ;  /* 0xbe2aaaa807057808 */ /* 0x000fe20004000100 */
[----:B------:R-:W-:Y:S01]  /*10d0*/  FFMA R6, R3, R0, R6 ;  /* 0x0000000003067223 */ /* 0x000fe20000000006 */
[----:B------:R-:W-:-:S03]  /*10e0*/  FSEL R0, R4, 1, P0 ;  /* 0x3f80000004007808 */ /* 0x000fc60000000000 */
[C---:B------:R-:W-:Y:S02]  /*10f0*/  FFMA R5, R3.reuse, R6, R5 ;  /* 0x0000000603057223 */ /* 0x040fe40000000005 */
[----:B------:R-:W-:-:S04]  /*1100*/  FFMA R3, R3, R0, RZ ;  /* 0x0000000003037223 */ /* 0x000fc800000000ff */
[----:B------:R-:W-:Y:S01]  /*1110*/  FFMA R3, R3, R5, R0 ;  /* 0x0000000503037223 */ /* 0x000fe20000000000 */
[----:B0-----:R-:W-:-:S04]  /*1120*/  IMAD.WIDE R8, R2, 0x4, R8 ;  /* 0x0000000402087825 */ /* 0x001fc800078e0208 */
[----:B------:R-:W-:-:S05]  /*1130*/  @P1 FADD R3, RZ, -R3 ;  /* 0x80000003ff031221 */ /* 0x000fca0000000000 */
[----:B------:R-:W-:Y:S01]  /*1140*/  STG.E desc[UR6][R8.64], R3 ;  /* 0x0000000308007986 */ /* 0x000fe2000c101906 */
[----:B------:R-:W-:Y:S05]  /*1150*/  EXIT ;  /* 0x000000000000794d */ /* 0x000fea0003800000 */
.L_x_10:
[----:B------:R-:W-:-:S00]  /*1160*/  BRA `(.L_x_10) ;  /* 0xfffffffc00fc7947 */ /* 0x000fc0000383ffff */
[----:B------:R-:W-:-:S00]  /*1170*/  NOP ;  /* 0x0000000000007918 */ /* 0x000fc00000000000 */
        /* <DEDUP_REMOVED lines=8> */
.L_x_11:


//--------------------- .nv.global.init           --------------------------
	.section	.nv.global.init,"aw",@progbits
	.align	4
.nv.global.init:
	.type		__cudart_i2opi_f,@object
	.size		__cudart_i2opi_f,(.L_0 - __cudart_i2opi_f)
__cudart_i2opi_f:
        /*0000*/ 	.byte	0x41, 0x90, 0x43, 0x3c, 0x99, 0x95, 0x62, 0xdb, 0xc0, 0xdd, 0x34, 0xf5, 0xd1, 0x57, 0x27, 0xfc
        /*0010*/ 	.byte	0x29, 0x15, 0x44, 0x4e, 0x6e, 0x83, 0xf9, 0xa2
.L_0:


//--------------------- .nv.shared.reserved.0     --------------------------
	.section	.nv.shared.reserved.0,"aw",@nobits
	.weak		__nv_reservedSMEM_offset_0_alias
	.size		__nv_reservedSMEM_offset_0_alias, 0, 64
	.other		__nv_reservedSMEM_offset_0_alias,@"STO_CUDA_RESERVED_SHARED STV_DEFAULT"
__nv_reservedSMEM_offset_0_alias:
	.zero		0
	.zero		64


//--------------------- .nv.constant0.fourierMode --------------------------
	.section	.nv.constant0.fourierMode,"a",@progbits
	.sectionflags	@""
	.align	4
.nv.constant0.fourierMode:
	.zero		936


//--------------------- SYMBOLS --------------------------

	.type		.nv.reservedSmem.offset0,@object
	.size		.nv.reservedSmem.offset0,0x4
